//
// Generated by NVIDIA NVVM Compiler
//
// Compiler Build ID: CL-36424714
// Cuda compilation tools, release 13.0, V13.0.88
// Based on NVVM 20.0.0
//

.version 9.0
.target sm_100
.address_size 64

	// .globl	pi

.visible .entry pi(
	.param .u64 .ptr .align 1 pi_param_0,
	.param .u64 .ptr .align 1 pi_param_1,
	.param .u32 pi_param_2,
	.param .f32 pi_param_3
)
{
	.reg .pred 	%p<19>;
	.reg .b32 	%r<39>;
	.reg .b32 	%f<67>;
	.reg .b64 	%rd<66>;

	ld.param.u32 	%r6, [pi_param_2];
	mov.u32 	%r7, %ntid.x;
	shl.b32 	%r8, %r7, 5;
	mov.u32 	%r9, %ctaid.x;
	mov.u32 	%r10, %tid.x;
	mad.lo.s32 	%r11, %r8, %r9, %r10;
	sub.s32 	%r12, %r6, %r8;
	setp.ge.u32 	%p1, %r11, %r12;
	@%p1 bra 	$L__BB0_3;
	ld.param.u64 	%rd65, [pi_param_1];
	mul.lo.s32 	%r16, %r7, %r9;
	shl.b32 	%r17, %r16, 5;
	add.s32 	%r37, %r17, %r10;
	mul.wide.u32 	%rd19, %r7, 4;
	cvta.to.global.u64 	%rd1, %rd65;
	add.s64 	%rd2, %rd1, %rd19;
	mul.wide.u32 	%rd3, %r7, 8;
	mul.wide.u32 	%rd4, %r7, 12;
	mul.wide.u32 	%rd5, %r7, 16;
	mul.wide.u32 	%rd6, %r7, 24;
	mul.wide.u32 	%rd7, %r7, 28;
	mul.wide.u32 	%rd8, %r7, 32;
	mul.wide.u32 	%rd9, %r7, 36;
	mul.wide.u32 	%rd10, %r7, 40;
	mul.wide.u32 	%rd11, %r7, 44;
	mul.wide.u32 	%rd12, %r7, 56;
	mul.wide.u32 	%rd13, %r7, 64;
	mul.wide.u32 	%rd14, %r7, 72;
	mul.wide.u32 	%rd15, %r7, 80;
	mul.wide.u32 	%rd16, %r7, 96;
	mov.b32 	%r38, 0;
	shl.b32 	%r36, %r7, 4;
$L__BB0_2:
	.pragma "nounroll";
	ld.param.f32 	%f66, [pi_param_3];
	ld.param.u64 	%rd64, [pi_param_0];
	mul.wide.s32 	%rd20, %r37, 4;
	add.s64 	%rd21, %rd2, %rd20;
	add.s64 	%rd22, %rd1, %rd20;
	mul.wide.s32 	%rd23, %r37, 8;
	cvta.to.global.u64 	%rd24, %rd64;
	add.s64 	%rd25, %rd24, %rd23;
	add.s64 	%rd26, %rd25, 4;
	ld.global.f32 	%f2, [%rd25];
	ld.global.f32 	%f3, [%rd25+4];
	mul.f32 	%f4, %f3, %f3;
	fma.rn.f32 	%f5, %f2, %f2, %f4;
	setp.le.f32 	%p2, %f5, %f66;
	selp.u32 	%r19, 1, 0, %p2;
	st.global.u32 	[%rd22], %r19;
	add.s64 	%rd27, %rd26, %rd3;
	ld.global.f32 	%f6, [%rd27+-4];
	ld.global.f32 	%f7, [%rd27];
	mul.f32 	%f8, %f7, %f7;
	fma.rn.f32 	%f9, %f6, %f6, %f8;
	setp.le.f32 	%p3, %f9, %f66;
	selp.u32 	%r20, 1, 0, %p3;
	st.global.u32 	[%rd21], %r20;
	add.s64 	%rd28, %rd26, %rd5;
	ld.global.f32 	%f10, [%rd28+-4];
	ld.global.f32 	%f11, [%rd28];
	mul.f32 	%f12, %f11, %f11;
	fma.rn.f32 	%f13, %f10, %f10, %f12;
	setp.le.f32 	%p4, %f13, %f66;
	selp.u32 	%r21, 1, 0, %p4;
	add.s64 	%rd29, %rd22, %rd3;
	st.global.u32 	[%rd29], %r21;
	add.s64 	%rd30, %rd26, %rd6;
	ld.global.f32 	%f14, [%rd30+-4];
	ld.global.f32 	%f15, [%rd30];
	mul.f32 	%f16, %f15, %f15;
	fma.rn.f32 	%f17, %f14, %f14, %f16;
	setp.le.f32 	%p5, %f17, %f66;
	selp.u32 	%r22, 1, 0, %p5;
	add.s64 	%rd31, %rd22, %rd4;
	st.global.u32 	[%rd31], %r22;
	add.s64 	%rd32, %rd26, %rd8;
	ld.global.f32 	%f18, [%rd32+-4];
	ld.global.f32 	%f19, [%rd32];
	mul.f32 	%f20, %f19, %f19;
	fma.rn.f32 	%f21, %f18, %f18, %f20;
	setp.le.f32 	%p6, %f21, %f66;
	selp.u32 	%r23, 1, 0, %p6;
	add.s64 	%rd33, %rd22, %rd5;
	st.global.u32 	[%rd33], %r23;
	add.s64 	%rd34, %rd26, %rd10;
	ld.global.f32 	%f22, [%rd34+-4];
	ld.global.f32 	%f23, [%rd34];
	mul.f32 	%f24, %f23, %f23;
	fma.rn.f32 	%f25, %f22, %f22, %f24;
	setp.le.f32 	%p7, %f25, %f66;
	selp.u32 	%r24, 1, 0, %p7;
	mul.wide.u32 	%rd35, %r7, 20;
	add.s64 	%rd36, %rd22, %rd35;
	st.global.u32 	[%rd36], %r24;
	mul.wide.u32 	%rd37, %r7, 48;
	add.s64 	%rd38, %rd26, %rd37;
	ld.global.f32 	%f26, [%rd38+-4];
	ld.global.f32 	%f27, [%rd38];
	mul.f32 	%f28, %f27, %f27;
	fma.rn.f32 	%f29, %f26, %f26, %f28;
	setp.le.f32 	%p8, %f29, %f66;
	selp.u32 	%r26, 1, 0, %p8;
	add.s64 	%rd39, %rd22, %rd6;
	st.global.u32 	[%rd39], %r26;
	add.s64 	%rd40, %rd26, %rd12;
	ld.global.f32 	%f30, [%rd40+-4];
	ld.global.f32 	%f31, [%rd40];
	mul.f32 	%f32, %f31, %f31;
	fma.rn.f32 	%f33, %f30, %f30, %f32;
	setp.le.f32 	%p9, %f33, %f66;
	selp.u32 	%r27, 1, 0, %p9;
	add.s64 	%rd41, %rd22, %rd7;
	st.global.u32 	[%rd41], %r27;
	add.s64 	%rd42, %rd26, %rd13;
	ld.global.f32 	%f34, [%rd42+-4];
	ld.global.f32 	%f35, [%rd42];
	mul.f32 	%f36, %f35, %f35;
	fma.rn.f32 	%f37, %f34, %f34, %f36;
	setp.le.f32 	%p10, %f37, %f66;
	selp.u32 	%r28, 1, 0, %p10;
	add.s64 	%rd43, %rd22, %rd8;
	st.global.u32 	[%rd43], %r28;
	add.s64 	%rd44, %rd26, %rd14;
	ld.global.f32 	%f38, [%rd44+-4];
	ld.global.f32 	%f39, [%rd44];
	mul.f32 	%f40, %f39, %f39;
	fma.rn.f32 	%f41, %f38, %f38, %f40;
	setp.le.f32 	%p11, %f41, %f66;
	selp.u32 	%r29, 1, 0, %p11;
	add.s64 	%rd45, %rd22, %rd9;
	st.global.u32 	[%rd45], %r29;
	add.s64 	%rd46, %rd26, %rd15;
	ld.global.f32 	%f42, [%rd46+-4];
	ld.global.f32 	%f43, [%rd46];
	mul.f32 	%f44, %f43, %f43;
	fma.rn.f32 	%f45, %f42, %f42, %f44;
	setp.le.f32 	%p12, %f45, %f66;
	selp.u32 	%r30, 1, 0, %p12;
	add.s64 	%rd47, %rd22, %rd10;
	st.global.u32 	[%rd47], %r30;
	mul.wide.u32 	%rd48, %r7, 88;
	add.s64 	%rd49, %rd26, %rd48;
	ld.global.f32 	%f46, [%rd49+-4];
	ld.global.f32 	%f47, [%rd49];
	mul.f32 	%f48, %f47, %f47;
	fma.rn.f32 	%f49, %f46, %f46, %f48;
	setp.le.f32 	%p13, %f49, %f66;
	selp.u32 	%r31, 1, 0, %p13;
	add.s64 	%rd50, %rd22, %rd11;
	st.global.u32 	[%rd50], %r31;
	add.s64 	%rd51, %rd26, %rd16;
	ld.global.f32 	%f50, [%rd51+-4];
	ld.global.f32 	%f51, [%rd51];
	mul.f32 	%f52, %f51, %f51;
	fma.rn.f32 	%f53, %f50, %f50, %f52;
	setp.le.f32 	%p14, %f53, %f66;
	selp.u32 	%r32, 1, 0, %p14;
	add.s64 	%rd52, %rd22, %rd37;
	st.global.u32 	[%rd52], %r32;
	mul.wide.u32 	%rd53, %r7, 104;
	add.s64 	%rd54, %rd26, %rd53;
	ld.global.f32 	%f54, [%rd54+-4];
	ld.global.f32 	%f55, [%rd54];
	mul.f32 	%f56, %f55, %f55;
	fma.rn.f32 	%f57, %f54, %f54, %f56;
	setp.le.f32 	%p15, %f57, %f66;
	selp.u32 	%r33, 1, 0, %p15;
	mul.wide.u32 	%rd55, %r7, 52;
	add.s64 	%rd56, %rd22, %rd55;
	st.global.u32 	[%rd56], %r33;
	mul.wide.u32 	%rd57, %r7, 112;
	add.s64 	%rd58, %rd26, %rd57;
	ld.global.f32 	%f58, [%rd58+-4];
	ld.global.f32 	%f59, [%rd58];
	mul.f32 	%f60, %f59, %f59;
	fma.rn.f32 	%f61, %f58, %f58, %f60;
	setp.le.f32 	%p16, %f61, %f66;
	selp.u32 	%r34, 1, 0, %p16;
	add.s64 	%rd59, %rd22, %rd12;
	st.global.u32 	[%rd59], %r34;
	mul.wide.u32 	%rd60, %r7, 120;
	add.s64 	%rd61, %rd26, %rd60;
	ld.global.f32 	%f62, [%rd61+-4];
	ld.global.f32 	%f63, [%rd61];
	mul.f32 	%f64, %f63, %f63;
	fma.rn.f32 	%f65, %f62, %f62, %f64;
	setp.le.f32 	%p17, %f65, %f66;
	selp.u32 	%r35, 1, 0, %p17;
	mul.wide.u32 	%rd62, %r7, 60;
	add.s64 	%rd63, %rd22, %rd62;
	st.global.u32 	[%rd63], %r35;
	add.s32 	%r38, %r38, 16;
	add.s32 	%r37, %r37, %r36;
	setp.ne.s32 	%p18, %r38, 32;
	@%p18 bra 	$L__BB0_2;
$L__BB0_3:
	ret;

}
	// .globl	pi_double
.visible .entry pi_double(
	.param .u64 .ptr .align 1 pi_double_param_0,
	.param .u64 .ptr .align 1 pi_double_param_1,
	.param .u32 pi_double_param_2,
	.param .f32 pi_double_param_3
)
{
	.reg .pred 	%p<21>;
	.reg .b32 	%r<33>;
	.reg .b32 	%f<3>;
	.reg .b64 	%rd<71>;
	.reg .b64 	%fd<66>;

	ld.param.u64 	%rd25, [pi_double_param_1];
	ld.param.u32 	%r7, [pi_double_param_2];
	cvta.to.global.u64 	%rd1, %rd25;
	mov.u32 	%r1, %ntid.x;
	shl.b32 	%r8, %r1, 5;
	mov.u32 	%r9, %ctaid.x;
	mov.u32 	%r10, %tid.x;
	mad.lo.s32 	%r31, %r8, %r9, %r10;
	sub.s32 	%r11, %r7, %r8;
	setp.ge.u32 	%p1, %r31, %r11;
	setp.ge.s32 	%p2, %r31, %r11;
	or.pred  	%p3, %p1, %p2;
	@%p3 bra 	$L__BB1_3;
	ld.param.f32 	%f2, [pi_double_param_3];
	ld.param.u64 	%rd70, [pi_double_param_0];
	cvt.f64.f32 	%fd1, %f2;
	mul.wide.u32 	%rd26, %r1, 4;
	add.s64 	%rd2, %rd1, %rd26;
	mul.wide.u32 	%rd27, %r1, 8;
	add.s64 	%rd3, %rd1, %rd27;
	mul.wide.u32 	%rd28, %r1, 12;
	add.s64 	%rd4, %rd1, %rd28;
	mul.wide.u32 	%rd5, %r1, 16;
	mul.wide.u32 	%rd6, %r1, 20;
	mul.wide.u32 	%rd7, %r1, 24;
	mul.wide.u32 	%rd8, %r1, 28;
	mul.wide.u32 	%rd9, %r1, 36;
	mul.wide.u32 	%rd10, %r1, 40;
	mul.wide.u32 	%rd11, %r1, 44;
	mul.wide.u32 	%rd12, %r1, 48;
	mul.wide.u32 	%rd13, %r1, 56;
	mul.wide.u32 	%rd14, %r1, 60;
	cvta.to.global.u64 	%rd29, %rd70;
	add.s64 	%rd15, %rd29, 8;
	mul.wide.u32 	%rd16, %r1, 96;
	mul.wide.u32 	%rd17, %r1, 112;
	mul.wide.u32 	%rd18, %r1, 128;
	mul.wide.u32 	%rd19, %r1, 144;
	mul.wide.u32 	%rd20, %r1, 160;
	mul.wide.u32 	%rd21, %r1, 176;
	mul.wide.u32 	%rd22, %r1, 192;
	mul.wide.u32 	%rd23, %r1, 208;
	mov.b32 	%r32, 0;
$L__BB1_2:
	.pragma "nounroll";
	mul.wide.s32 	%rd30, %r31, 4;
	add.s64 	%rd31, %rd2, %rd30;
	add.s64 	%rd32, %rd3, %rd30;
	add.s64 	%rd33, %rd4, %rd30;
	add.s64 	%rd34, %rd1, %rd30;
	mul.wide.s32 	%rd35, %r31, 16;
	add.s64 	%rd36, %rd15, %rd35;
	ld.global.f64 	%fd2, [%rd36+-8];
	ld.global.f64 	%fd3, [%rd36];
	mul.f64 	%fd4, %fd3, %fd3;
	fma.rn.f64 	%fd5, %fd2, %fd2, %fd4;
	setp.le.f64 	%p4, %fd5, %fd1;
	selp.u32 	%r13, 1, 0, %p4;
	st.global.u32 	[%rd34], %r13;
	add.s64 	%rd37, %rd36, %rd5;
	ld.global.f64 	%fd6, [%rd37+-8];
	ld.global.f64 	%fd7, [%rd37];
	mul.f64 	%fd8, %fd7, %fd7;
	fma.rn.f64 	%fd9, %fd6, %fd6, %fd8;
	setp.le.f64 	%p5, %fd9, %fd1;
	selp.u32 	%r14, 1, 0, %p5;
	st.global.u32 	[%rd31], %r14;
	mul.wide.u32 	%rd38, %r1, 32;
	add.s64 	%rd39, %rd36, %rd38;
	ld.global.f64 	%fd10, [%rd39+-8];
	ld.global.f64 	%fd11, [%rd39];
	mul.f64 	%fd12, %fd11, %fd11;
	fma.rn.f64 	%fd13, %fd10, %fd10, %fd12;
	setp.le.f64 	%p6, %fd13, %fd1;
	selp.u32 	%r16, 1, 0, %p6;
	st.global.u32 	[%rd32], %r16;
	add.s64 	%rd40, %rd36, %rd12;
	ld.global.f64 	%fd14, [%rd40+-8];
	ld.global.f64 	%fd15, [%rd40];
	mul.f64 	%fd16, %fd15, %fd15;
	fma.rn.f64 	%fd17, %fd14, %fd14, %fd16;
	setp.le.f64 	%p7, %fd17, %fd1;
	selp.u32 	%r17, 1, 0, %p7;
	st.global.u32 	[%rd33], %r17;
	mul.wide.u32 	%rd41, %r1, 64;
	add.s64 	%rd42, %rd36, %rd41;
	ld.global.f64 	%fd18, [%rd42+-8];
	ld.global.f64 	%fd19, [%rd42];
	mul.f64 	%fd20, %fd19, %fd19;
	fma.rn.f64 	%fd21, %fd18, %fd18, %fd20;
	setp.le.f64 	%p8, %fd21, %fd1;
	selp.u32 	%r18, 1, 0, %p8;
	add.s64 	%rd43, %rd34, %rd5;
	st.global.u32 	[%rd43], %r18;
	mul.wide.u32 	%rd44, %r1, 80;
	add.s64 	%rd45, %rd36, %rd44;
	ld.global.f64 	%fd22, [%rd45+-8];
	ld.global.f64 	%fd23, [%rd45];
	mul.f64 	%fd24, %fd23, %fd23;
	fma.rn.f64 	%fd25, %fd22, %fd22, %fd24;
	setp.le.f64 	%p9, %fd25, %fd1;
	selp.u32 	%r19, 1, 0, %p9;
	add.s64 	%rd46, %rd34, %rd6;
	st.global.u32 	[%rd46], %r19;
	add.s64 	%rd47, %rd36, %rd16;
	ld.global.f64 	%fd26, [%rd47+-8];
	ld.global.f64 	%fd27, [%rd47];
	mul.f64 	%fd28, %fd27, %fd27;
	fma.rn.f64 	%fd29, %fd26, %fd26, %fd28;
	setp.le.f64 	%p10, %fd29, %fd1;
	selp.u32 	%r20, 1, 0, %p10;
	add.s64 	%rd48, %rd34, %rd7;
	st.global.u32 	[%rd48], %r20;
	add.s64 	%rd49, %rd36, %rd17;
	ld.global.f64 	%fd30, [%rd49+-8];
	ld.global.f64 	%fd31, [%rd49];
	mul.f64 	%fd32, %fd31, %fd31;
	fma.rn.f64 	%fd33, %fd30, %fd30, %fd32;
	setp.le.f64 	%p11, %fd33, %fd1;
	selp.u32 	%r21, 1, 0, %p11;
	add.s64 	%rd50, %rd34, %rd8;
	st.global.u32 	[%rd50], %r21;
	add.s64 	%rd51, %rd36, %rd18;
	ld.global.f64 	%fd34, [%rd51+-8];
	ld.global.f64 	%fd35, [%rd51];
	mul.f64 	%fd36, %fd35, %fd35;
	fma.rn.f64 	%fd37, %fd34, %fd34, %fd36;
	setp.le.f64 	%p12, %fd37, %fd1;
	selp.u32 	%r22, 1, 0, %p12;
	add.s64 	%rd52, %rd34, %rd38;
	st.global.u32 	[%rd52], %r22;
	add.s64 	%rd53, %rd36, %rd19;
	ld.global.f64 	%fd38, [%rd53+-8];
	ld.global.f64 	%fd39, [%rd53];
	mul.f64 	%fd40, %fd39, %fd39;
	fma.rn.f64 	%fd41, %fd38, %fd38, %fd40;
	setp.le.f64 	%p13, %fd41, %fd1;
	selp.u32 	%r23, 1, 0, %p13;
	add.s64 	%rd54, %rd34, %rd9;
	st.global.u32 	[%rd54], %r23;
	add.s64 	%rd55, %rd36, %rd20;
	ld.global.f64 	%fd42, [%rd55+-8];
	ld.global.f64 	%fd43, [%rd55];
	mul.f64 	%fd44, %fd43, %fd43;
	fma.rn.f64 	%fd45, %fd42, %fd42, %fd44;
	setp.le.f64 	%p14, %fd45, %fd1;
	selp.u32 	%r24, 1, 0, %p14;
	add.s64 	%rd56, %rd34, %rd10;
	st.global.u32 	[%rd56], %r24;
	add.s64 	%rd57, %rd36, %rd21;
	ld.global.f64 	%fd46, [%rd57+-8];
	ld.global.f64 	%fd47, [%rd57];
	mul.f64 	%fd48, %fd47, %fd47;
	fma.rn.f64 	%fd49, %fd46, %fd46, %fd48;
	setp.le.f64 	%p15, %fd49, %fd1;
	selp.u32 	%r25, 1, 0, %p15;
	add.s64 	%rd58, %rd34, %rd11;
	st.global.u32 	[%rd58], %r25;
	add.s64 	%rd59, %rd36, %rd22;
	ld.global.f64 	%fd50, [%rd59+-8];
	ld.global.f64 	%fd51, [%rd59];
	mul.f64 	%fd52, %fd51, %fd51;
	fma.rn.f64 	%fd53, %fd50, %fd50, %fd52;
	setp.le.f64 	%p16, %fd53, %fd1;
	selp.u32 	%r26, 1, 0, %p16;
	add.s64 	%rd60, %rd34, %rd12;
	st.global.u32 	[%rd60], %r26;
	add.s64 	%rd61, %rd36, %rd23;
	ld.global.f64 	%fd54, [%rd61+-8];
	ld.global.f64 	%fd55, [%rd61];
	mul.f64 	%fd56, %fd55, %fd55;
	fma.rn.f64 	%fd57, %fd54, %fd54, %fd56;
	setp.le.f64 	%p17, %fd57, %fd1;
	selp.u32 	%r27, 1, 0, %p17;
	mul.wide.u32 	%rd62, %r1, 52;
	add.s64 	%rd63, %rd34, %rd62;
	st.global.u32 	[%rd63], %r27;
	mul.wide.u32 	%rd64, %r1, 224;
	add.s64 	%rd65, %rd36, %rd64;
	ld.global.f64 	%fd58, [%rd65+-8];
	ld.global.f64 	%fd59, [%rd65];
	mul.f64 	%fd60, %fd59, %fd59;
	fma.rn.f64 	%fd61, %fd58, %fd58, %fd60;
	setp.le.f64 	%p18, %fd61, %fd1;
	selp.u32 	%r28, 1, 0, %p18;
	add.s64 	%rd66, %rd34, %rd13;
	st.global.u32 	[%rd66], %r28;
	mul.wide.u32 	%rd67, %r1, 240;
	add.s64 	%rd68, %rd36, %rd67;
	ld.global.f64 	%fd62, [%rd68+-8];
	ld.global.f64 	%fd63, [%rd68];
	mul.f64 	%fd64, %fd63, %fd63;
	fma.rn.f64 	%fd65, %fd62, %fd62, %fd64;
	setp.le.f64 	%p19, %fd65, %fd1;
	selp.u32 	%r29, 1, 0, %p19;
	add.s64 	%rd69, %rd34, %rd14;
	st.global.u32 	[%rd69], %r29;
	add.s32 	%r32, %r32, 16;
	shl.b32 	%r30, %r1, 4;
	add.s32 	%r31, %r31, %r30;
	setp.ne.s32 	%p20, %r32, 32;
	@%p20 bra 	$L__BB1_2;
$L__BB1_3:
	ret;

}


// ===== COMPILED SASS (sm_100) =====

	.target	sm_100

	.elftype	@"ET_EXEC"


//--------------------- .note.nv.tkinfo           --------------------------
	.section	.note.nv.tkinfo,"",@"SHT_NOTE"
	.sectionflags	@"SHF_NOTE_NV_TKINFO"
	.tkinfo
        /*0018*/ 	.word	0x00000002
        /*0030*/ 	.string	""
        /*0030*/ 	.string	"ptxas"
        /*0030*/ 	.string	"Cuda compilation tools, release 13.0, V13.0.88"
        /*0030*/ 	.string	"Build cuda_13.0.r13.0/compiler.36424714_0"
        /*0030*/ 	.string	"-arch sm_100 -m 64 "



//--------------------- .note.nv.cuinfo           --------------------------
	.section	.note.nv.cuinfo,"",@"SHT_NOTE"
	.sectionflags	@"SHF_NOTE_NV_CUINFO"
        /*0018*/ 	.short	0x0002
        /*001a*/ 	.short	0x0064
        /*001c*/ 	.short	0x0082
	.zero		2


//--------------------- .nv.info                  --------------------------
	.section	.nv.info,"",@"SHT_CUDA_INFO"
	.align	4


	//----- nvinfo : EIATTR_REGCOUNT
	.align		4
        /*0000*/ 	.byte	0x04, 0x2f
        /*0002*/ 	.short	(.L_1 - .L_0)
	.align		4
.L_0:
        /*0004*/ 	.word	index@(pi)
        /*0008*/ 	.word	0x0000001c


	//----- nvinfo : EIATTR_FRAME_SIZE
	.align		4
.L_1:
        /*000c*/ 	.byte	0x04, 0x11
        /*000e*/ 	.short	(.L_3 - .L_2)
	.align		4
.L_2:
        /*0010*/ 	.word	index@(pi)
        /*0014*/ 	.word	0x00000000


	//----- nvinfo : EIATTR_REGCOUNT
	.align		4
.L_3:
        /*0018*/ 	.byte	0x04, 0x2f
        /*001a*/ 	.short	(.L_5 - .L_4)
	.align		4
.L_4:
        /*001c*/ 	.word	index@(pi_double)
        /*0020*/ 	.word	0x00000020


	//----- nvinfo : EIATTR_FRAME_SIZE
	.align		4
.L_5:
        /*0024*/ 	.byte	0x04, 0x11
        /*0026*/ 	.short	(.L_7 - .L_6)
	.align		4
.L_6:
        /*0028*/ 	.word	index@(pi_double)
        /*002c*/ 	.word	0x00000000


	//----- nvinfo : EIATTR_MIN_STACK_SIZE
	.align		4
.L_7:
        /*0030*/ 	.byte	0x04, 0x12
        /*0032*/ 	.short	(.L_9 - .L_8)
	.align		4
.L_8:
        /*0034*/ 	.word	index@(pi_double)
        /*0038*/ 	.word	0x00000000


	//----- nvinfo : EIATTR_MIN_STACK_SIZE
	.align		4
.L_9:
        /*003c*/ 	.byte	0x04, 0x12
        /*003e*/ 	.short	(.L_11 - .L_10)
	.align		4
.L_10:
        /*0040*/ 	.word	index@(pi)
        /*0044*/ 	.word	0x00000000
.L_11:


//--------------------- .nv.compat                --------------------------
	.section	.nv.compat,"",@"SHT_CUDA_COMPAT_INFO"
	.align	4
        /*0000*/ 	.byte	0x02, 0x09, 0x00, 0x00, 0x02, 0x02, 0x01, 0x00, 0x02, 0x05, 0x05, 0x00, 0x03, 0x07, 0x01, 0x01
        /*0010*/ 	.byte	0x02, 0x03, 0x00, 0x00, 0x02, 0x06, 0x01, 0x00, 0x04, 0x0b, 0x08, 0x00, 0x01, 0x00, 0x00, 0x00
        /*0020*/ 	.byte	0x00, 0x00, 0x00, 0x00


//--------------------- .nv.info.pi_double        --------------------------
	.section	.nv.info.pi_double,"",@"SHT_CUDA_INFO"
	.sectionflags	@""
	.align	4


	//----- nvinfo : EIATTR_CUDA_API_VERSION
	.align		4
        /*0000*/ 	.byte	0x04, 0x37
        /*0002*/ 	.short	(.L_13 - .L_12)
.L_12:
        /*0004*/ 	.word	0x00000082


	//----- nvinfo : EIATTR_KPARAM_INFO
	.align		4
.L_13:
        /*0008*/ 	.byte	0x04, 0x17
        /*000a*/ 	.short	(.L_15 - .L_14)
.L_14:
        /*000c*/ 	.word	0x00000000
        /*0010*/ 	.short	0x0003
        /*0012*/ 	.short	0x0014
        /*0014*/ 	.byte	0x00, 0xf0, 0x11, 0x00


	//----- nvinfo : EIATTR_KPARAM_INFO
	.align		4
.L_15:
        /*0018*/ 	.byte	0x04, 0x17
        /*001a*/ 	.short	(.L_17 - .L_16)
.L_16:
        /*001c*/ 	.word	0x00000000
        /*0020*/ 	.short	0x0002
        /*0022*/ 	.short	0x0010
        /*0024*/ 	.byte	0x00, 0xf0, 0x11, 0x00


	//----- nvinfo : EIATTR_KPARAM_INFO
	.align		4
.L_17:
        /*0028*/ 	.byte	0x04, 0x17
        /*002a*/ 	.short	(.L_19 - .L_18)
.L_18:
        /*002c*/ 	.word	0x00000000
        /*0030*/ 	.short	0x0001
        /*0032*/ 	.short	0x0008
        /*0034*/ 	.byte	0x00, 0xf5, 0x21, 0x00


	//----- nvinfo : EIATTR_KPARAM_INFO
	.align		4
.L_19:
        /*0038*/ 	.byte	0x04, 0x17
        /*003a*/ 	.short	(.L_21 - .L_20)
.L_20:
        /*003c*/ 	.word	0x00000000
        /*0040*/ 	.short	0x0000
        /*0042*/ 	.short	0x0000
        /*0044*/ 	.byte	0x00, 0xf5, 0x21, 0x00


	//----- nvinfo : EIATTR_SPARSE_MMA_MASK
	.align		4
.L_21:
        /*0048*/ 	.byte	0x03, 0x50
        /*004a*/ 	.short	0x0000


	//----- nvinfo : EIATTR_MAXREG_COUNT
	.align		4
        /*004c*/ 	.byte	0x03, 0x1b
        /*004e*/ 	.short	0x00ff


	//----- nvinfo : EIATTR_MERCURY_ISA_VERSION
	.align		4
        /*0050*/ 	.byte	0x03, 0x5f
        /*0052*/ 	.short	0x0101


	//----- nvinfo : EIATTR_VRC_CTA_INIT_COUNT
	.align		4
        /*0054*/ 	.byte	0x02, 0x4a
	.zero		1
	.zero		1


	//----- nvinfo : EIATTR_EXIT_INSTR_OFFSETS
	.align		4
        /*0058*/ 	.byte	0x04, 0x1c
        /*005a*/ 	.short	(.L_23 - .L_22)


	//   ....[0]....
.L_22:
        /*005c*/ 	.word	0x000000a0


	//   ....[1]....
        /*0060*/ 	.word	0x00000ac0


	//----- nvinfo : EIATTR_CBANK_PARAM_SIZE
	.align		4
.L_23:
        /*0064*/ 	.byte	0x03, 0x19
        /*0066*/ 	.short	0x0018


	//----- nvinfo : EIATTR_PARAM_CBANK
	.align		4
        /*0068*/ 	.byte	0x04, 0x0a
        /*006a*/ 	.short	(.L_25 - .L_24)
	.align		4
.L_24:
        /*006c*/ 	.word	index@(.nv.constant0.pi_double)
        /*0070*/ 	.short	0x0380
        /*0072*/ 	.short	0x0018


	//----- nvinfo : EIATTR_SW_WAR
	.align		4
.L_25:
        /*0074*/ 	.byte	0x04, 0x36
        /*0076*/ 	.short	(.L_27 - .L_26)
.L_26:
        /*0078*/ 	.word	0x00000008
.L_27:


//--------------------- .nv.info.pi               --------------------------
	.section	.nv.info.pi,"",@"SHT_CUDA_INFO"
	.sectionflags	@""
	.align	4


	//----- nvinfo : EIATTR_CUDA_API_VERSION
	.align		4
        /*0000*/ 	.byte	0x04, 0x37
        /*0002*/ 	.short	(.L_29 - .L_28)
.L_28:
        /*0004*/ 	.word	0x00000082


	//----- nvinfo : EIATTR_KPARAM_INFO
	.align		4
.L_29:
        /*0008*/ 	.byte	0x04, 0x17
        /*000a*/ 	.short	(.L_31 - .L_30)
.L_30:
        /*000c*/ 	.word	0x00000000
        /*0010*/ 	.short	0x0003
        /*0012*/ 	.short	0x0014
        /*0014*/ 	.byte	0x00, 0xf0, 0x11, 0x00


	//----- nvinfo : EIATTR_KPARAM_INFO
	.align		4
.L_31:
        /*0018*/ 	.byte	0x04, 0x17
        /*001a*/ 	.short	(.L_33 - .L_32)
.L_32:
        /*001c*/ 	.word	0x00000000
        /*0020*/ 	.short	0x0002
        /*0022*/ 	.short	0x0010
        /*0024*/ 	.byte	0x00, 0xf0, 0x11, 0x00


	//----- nvinfo : EIATTR_KPARAM_INFO
	.align		4
.L_33:
        /*0028*/ 	.byte	0x04, 0x17
        /*002a*/ 	.short	(.L_35 - .L_34)
.L_34:
        /*002c*/ 	.word	0x00000000
        /*0030*/ 	.short	0x0001
        /*0032*/ 	.short	0x0008
        /*0034*/ 	.byte	0x00, 0xf5, 0x21, 0x00


	//----- nvinfo : EIATTR_KPARAM_INFO
	.align		4
.L_35:
        /*0038*/ 	.byte	0x04, 0x17
        /*003a*/ 	.short	(.L_37 - .L_36)
.L_36:
        /*003c*/ 	.word	0x00000000
        /*0040*/ 	.short	0x0000
        /*0042*/ 	.short	0x0000
        /*0044*/ 	.byte	0x00, 0xf5, 0x21, 0x00


	//----- nvinfo : EIATTR_SPARSE_MMA_MASK
	.align		4
.L_37:
        /*0048*/ 	.byte	0x03, 0x50
        /*004a*/ 	.short	0x0000


	//----- nvinfo : EIATTR_MAXREG_COUNT
	.align		4
        /*004c*/ 	.byte	0x03, 0x1b
        /*004e*/ 	.short	0x00ff


	//----- nvinfo : EIATTR_MERCURY_ISA_VERSION
	.align		4
        /*0050*/ 	.byte	0x03, 0x5f
        /*0052*/ 	.short	0x0101


	//----- nvinfo : EIATTR_VRC_CTA_INIT_COUNT
	.align		4
        /*0054*/ 	.byte	0x02, 0x4a
	.zero		1
	.zero		1


	//----- nvinfo : EIATTR_EXIT_INSTR_OFFSETS
	.align		4
        /*0058*/ 	.byte	0x04, 0x1c
        /*005a*/ 	.short	(.L_39 - .L_38)


	//   ....[0]....
.L_38:
        /*005c*/ 	.word	0x00000090


	//   ....[1]....
        /*0060*/ 	.word	0x00000a80


	//----- nvinfo : EIATTR_CBANK_PARAM_SIZE
	.align		4
.L_39:
        /*0064*/ 	.byte	0x03, 0x19
        /*0066*/ 	.short	0x0018


	//----- nvinfo : EIATTR_PARAM_CBANK
	.align		4
        /*0068*/ 	.byte	0x04, 0x0a
        /*006a*/ 	.short	(.L_41 - .L_40)
	.align		4
.L_40:
        /*006c*/ 	.word	index@(.nv.constant0.pi)
        /*0070*/ 	.short	0x0380
        /*0072*/ 	.short	0x0018


	//----- nvinfo : EIATTR_SW_WAR
	.align		4
.L_41:
        /*0074*/ 	.byte	0x04, 0x36
        /*0076*/ 	.short	(.L_43 - .L_42)
.L_42:
        /*0078*/ 	.word	0x00000008
.L_43:


//--------------------- .nv.callgraph             --------------------------
	.section	.nv.callgraph,"",@"SHT_CUDA_CALLGRAPH"
	.align	4
	.sectionentsize	8
	.align		4
        /*0000*/ 	.word	0x00000000
	.align		4
        /*0004*/ 	.word	0xffffffff
	.align		4
        /*0008*/ 	.word	0x00000000
	.align		4
        /*000c*/ 	.word	0xfffffffe
	.align		4
        /*0010*/ 	.word	0x00000000
	.align		4
        /*0014*/ 	.word	0xfffffffd
	.align		4
        /*0018*/ 	.word	0x00000000
	.align		4
        /*001c*/ 	.word	0xfffffffc


//--------------------- .text.pi_double           --------------------------
	.section	.text.pi_double,"ax",@progbits
	.align	128
        .global         pi_double
        .type           pi_double,@function
        .size           pi_double,(.L_x_4 - pi_double)
        .other          pi_double,@"STO_CUDA_ENTRY STV_DEFAULT"
pi_double:
.text.pi_double:
[----:B------:R-:W-:Y:S01]  /*0000*/  LDC R1, c[0x0][0x37c] ;  /* 0x0000df00ff017b82 */ /* 0x000fe20000000800 */
[----:B------:R-:W0:Y:S07]  /*0010*/  S2R R17, SR_TID.X ;  /* 0x0000000000117919 */ /* 0x000e2e0000002100 */
[----:B------:R-:W1:Y:S01]  /*0020*/  LDC R15, c[0x0][0x360] ;  /* 0x0000d800ff0f7b82 */ /* 0x000e620000000800 */
[----:B------:R-:W2:Y:S07]  /*0030*/  LDCU UR5, c[0x0][0x390] ;  /* 0x00007200ff0577ac */ /* 0x000eae0008000800 */
[----:B------:R-:W0:Y:S01]  /*0040*/  S2UR UR4, SR_CTAID.X ;  /* 0x00000000000479c3 */ /* 0x000e220000002500 */
[----:B-1----:R-:W-:-:S05]  /*0050*/  SHF.L.U32 R0, R15, 0x5, RZ ;  /* 0x000000050f007819 */ /* 0x002fca00000006ff */
[C---:B0-----:R-:W-:Y:S01]  /*0060*/  IMAD R17, R0.reuse, UR4, R17 ;  /* 0x0000000400117c24 */ /* 0x041fe2000f8e0211 */
[----:B--2---:R-:W-:-:S04]  /*0070*/  IADD3 R0, PT, PT, -R0, UR5, RZ ;  /* 0x0000000500007c10 */ /* 0x004fc8000fffe1ff */
[----:B------:R-:W-:-:S04]  /*0080*/  ISETP.GE.AND P0, PT, R17, R0, PT ;  /* 0x000000001100720c */ /* 0x000fc80003f06270 */
[----:B------:R-:W-:-:S13]  /*0090*/  ISETP.GE.U32.OR P0, PT, R17, R0, P0 ;  /* 0x000000001100720c */ /* 0x000fda0000706470 */
[----:B------:R-:W-:Y:S05]  /*00a0*/  @P0 EXIT ;  /* 0x000000000000094d */ /* 0x000fea0003800000 */
[----:B------:R-:W0:Y:S01]  /*00b0*/  LDC.64 R2, c[0x0][0x388] ;  /* 0x0000e200ff027b82 */ /* 0x000e220000000a00 */
[----:B------:R-:W1:Y:S01]  /*00c0*/  LDCU.64 UR6, c[0x0][0x380] ;  /* 0x00007000ff0677ac */ /* 0x000e620008000a00 */
[----:B------:R-:W2:Y:S01]  /*00d0*/  LDCU UR4, c[0x0][0x394] ;  /* 0x00007280ff0477ac */ /* 0x000ea20008000800 */
[----:B------:R-:W3:Y:S01]  /*00e0*/  LDCU.64 UR8, c[0x0][0x358] ;  /* 0x00006b00ff0877ac */ /* 0x000ee20008000a00 */
[----:B-1----:R-:W-:Y:S01]  /*00f0*/  UIADD3 UR5, UP0, UPT, UR6, 0x8, URZ ;  /* 0x0000000806057890 */ /* 0x002fe2000ff1e0ff */
[----:B--2---:R-:W1:Y:S01]  /*0100*/  F2F.F64.F32 R4, UR4 ;  /* 0x0000000400047d10 */ /* 0x004e620008201800 */
[C-C-:B0-----:R-:W-:Y:S02]  /*0110*/  IMAD.WIDE.U32 R8, R15.reuse, 0x4, R2.reuse ;  /* 0x000000040f087825 */ /* 0x141fe400078e0002 */
[----:B------:R-:W-:Y:S01]  /*0120*/  UIADD3.X UR6, UPT, UPT, URZ, UR7, URZ, UP0, !UPT ;  /* 0x00000007ff067290 */ /* 0x000fe200087fe4ff */
[----:B------:R-:W-:Y:S01]  /*0130*/  UMOV UR4, URZ ;  /* 0x000000ff00047c82 */ /* 0x000fe20008000000 */
[----:B------:R-:W-:-:S04]  /*0140*/  IMAD.WIDE.U32 R10, R15, 0x8, R2 ;  /* 0x000000080f0a7825 */ /* 0x000fc800078e0002 */
[----:B-1-3--:R-:W-:-:S07]  /*0150*/  IMAD.WIDE.U32 R6, R15, 0xc, R2 ;  /* 0x0000000c0f067825 */ /* 0x00afce00078e0002 */
.L_x_0:
[----:B------:R-:W-:Y:S02]  /*0160*/  MOV R12, UR5 ;  /* 0x00000005000c7c02 */ /* 0x000fe40008000f00 */
[----:B------:R-:W-:-:S03]  /*0170*/  MOV R13, UR6 ;  /* 0x00000006000d7c02 */ /* 0x000fc60008000f00 */
[----:B------:R-:W-:-:S05]  /*0180*/  IMAD.WIDE R12, R17, 0x10, R12 ;  /* 0x00000010110c7825 */ /* 0x000fca00078e020c */
[----:B0-----:R-:W2:Y:S04]  /*0190*/  LDG.E.64 R20, desc[UR8][R12.64] ;  /* 0x000000080c147981 */ /* 0x001ea8000c1e1b00 */
[----:B------:R-:W3:Y:S01]  /*01a0*/  LDG.E.64 R18, desc[UR8][R12.64+-0x8] ;  /* 0xfffff8080c127981 */ /* 0x000ee2000c1e1b00 */
[----:B------:R-:W-:Y:S01]  /*01b0*/  IMAD.WIDE.U32 R22, R15, 0x10, R12 ;  /* 0x000000100f167825 */ /* 0x000fe200078e000c */
[----:B--2---:R-:W-:-:S08]  /*01c0*/  DMUL R20, R20, R20 ;  /* 0x0000001414147228 */ /* 0x004fd00000000000 */
[----:B---3--:R-:W-:Y:S01]  /*01d0*/  DFMA R20, R18, R18, R20 ;  /* 0x000000121214722b */ /* 0x008fe20000000014 */
[----:B------:R-:W-:-:S07]  /*01e0*/  IMAD.WIDE R18, R17, 0x4, R2 ;  /* 0x0000000411127825 */ /* 0x000fce00078e0202 */
[----:B------:R-:W-:-:S06]  /*01f0*/  DSETP.GTU.AND P0, PT, R20, R4, PT ;  /* 0x000000041400722a */ /* 0x000fcc0003f0c000 */
[----:B------:R-:W-:-:S05]  /*0200*/  SEL R27, RZ, 0x1, P0 ;  /* 0x00000001ff1b7807 */ /* 0x000fca0000000000 */
[----:B------:R0:W-:Y:S04]  /*0210*/  STG.E desc[UR8][R18.64], R27 ;  /* 0x0000001b12007986 */ /* 0x0001e8000c101908 */
[----:B------:R-:W2:Y:S04]  /*0220*/  LDG.E.64 R24, desc[UR8][R22.64] ;  /* 0x0000000816187981 */ /* 0x000ea8000c1e1b00 */
[----:B------:R-:W3:Y:S01]  /*0230*/  LDG.E.64 R20, desc[UR8][R22.64+-0x8] ;  /* 0xfffff80816147981 */ /* 0x000ee2000c1e1b00 */
[----:B--2---:R-:W-:-:S08]  /*0240*/  DMUL R24, R24, R24 ;  /* 0x0000001818187228 */ /* 0x004fd00000000000 */
[----:B---3--:R-:W-:Y:S01]  /*0250*/  DFMA R24, R20, R20, R24 ;  /* 0x000000141418722b */ /* 0x008fe20000000018 */
[----:B------:R-:W-:-:S07]  /*0260*/  IMAD.WIDE R20, R17, 0x4, R8 ;  /* 0x0000000411147825 */ /* 0x000fce00078e0208 */
[----:B------:R-:W-:Y:S01]  /*0270*/  DSETP.GTU.AND P0, PT, R24, R4, PT ;  /* 0x000000041800722a */ /* 0x000fe20003f0c000 */
[----:B------:R-:W-:-:S05]  /*0280*/  IMAD.WIDE.U32 R24, R15, 0x20, R12 ;  /* 0x000000200f187825 */ /* 0x000fca00078e000c */
[----:B------:R-:W-:-:S05]  /*0290*/  SEL R0, RZ, 0x1, P0 ;  /* 0x00000001ff007807 */ /* 0x000fca0000000000 */
[----:B------:R1:W-:Y:S04]  /*02a0*/  STG.E desc[UR8][R20.64], R0 ;  /* 0x0000000014007986 */ /* 0x0003e8000c101908 */
[----:B------:R-:W2:Y:S04]  /*02b0*/  LDG.E.64 R28, desc[UR8][R24.64] ;  /* 0x00000008181c7981 */ /* 0x000ea8000c1e1b00 */
[----:B0-----:R-:W3:Y:S01]  /*02c0*/  LDG.E.64 R26, desc[UR8][R24.64+-0x8] ;  /* 0xfffff808181a7981 */ /* 0x001ee2000c1e1b00 */
[----:B------:R-:W-:Y:S01]  /*02d0*/  IMAD.WIDE R22, R17, 0x4, R10 ;  /* 0x0000000411167825 */ /* 0x000fe200078e020a */
[----:B--2---:R-:W-:-:S08]  /*02e0*/  DMUL R28, R28, R28 ;  /* 0x0000001c1c1c7228 */ /* 0x004fd00000000000 */
[----:B---3--:R-:W-:Y:S01]  /*02f0*/  DFMA R28, R26, R26, R28 ;  /* 0x0000001a1a1c722b */ /* 0x008fe2000000001c */
[----:B------:R-:W-:-:S07]  /*0300*/  IMAD.WIDE.U32 R26, R15, 0x30, R12 ;  /* 0x000000300f1a7825 */ /* 0x000fce00078e000c */
[----:B------:R-:W-:-:S06]  /*0310*/  DSETP.GTU.AND P0, PT, R28, R4, PT ;  /* 0x000000041c00722a */ /* 0x000fcc0003f0c000 */
[----:B------:R-:W-:-:S05]  /*0320*/  SEL R14, RZ, 0x1, P0 ;  /* 0x00000001ff0e7807 */ /* 0x000fca0000000000 */
[----:B------:R0:W-:Y:S04]  /*0330*/  STG.E desc[UR8][R22.64], R14 ;  /* 0x0000000e16007986 */ /* 0x0001e8000c101908 */
[----:B------:R-:W2:Y:S04]  /*0340*/  LDG.E.64 R28, desc[UR8][R26.64] ;  /* 0x000000081a1c7981 */ /* 0x000ea8000c1e1b00 */
[----:B-1----:R-:W3:Y:S01]  /*0350*/  LDG.E.64 R20, desc[UR8][R26.64+-0x8] ;  /* 0xfffff8081a147981 */ /* 0x002ee2000c1e1b00 */
        /* <DEDUP_REMOVED lines=8> */
[----:B0-----:R-:W3:Y:S01]  /*03e0*/  LDG.E.64 R22, desc[UR8][R24.64+-0x8] ;  /* 0xfffff80818167981 */ /* 0x001ee2000c1e1b00 */
[----:B------:R-:W-:Y:S01]  /*03f0*/  IMAD.WIDE.U32 R26, R15, 0x50, R12 ;  /* 0x000000500f1a7825 */ /* 0x000fe200078e000c */
        /* <DEDUP_REMOVED lines=98> */
[C---:B------:R-:W-:Y:S01]  /*0a20*/  IMAD.WIDE.U32 R18, R15.reuse, 0x3c, R18 ;  /* 0x0000003c0f127825 */ /* 0x040fe200078e0012 */
[----:B------:R-:W-:Y:S01]  /*0a30*/  UIADD3 UR4, UPT, UPT, UR4, 0x10, URZ ;  /* 0x0000001004047890 */ /* 0x000fe2000fffe0ff */
[----:B------:R-:W-:-:S03]  /*0a40*/  LEA R17, R15, R17, 0x4 ;  /* 0x000000110f117211 */ /* 0x000fc600078e20ff */
[----:B------:R-:W-:Y:S01]  /*0a50*/  UISETP.NE.AND UP0, UPT, UR4, 0x20, UPT ;  /* 0x000000200400788c */ /* 0x000fe2000bf05270 */
[----:B--2---:R-:W-:-:S08]  /*0a60*/  DMUL R26, R26, R26 ;  /* 0x0000001a1a1a7228 */ /* 0x004fd00000000000 */
[----:B---3--:R-:W-:-:S08]  /*0a70*/  DFMA R26, R20, R20, R26 ;  /* 0x00000014141a722b */ /* 0x008fd0000000001a */
[----:B------:R-:W-:-:S06]  /*0a80*/  DSETP.GTU.AND P0, PT, R26, R4, PT ;  /* 0x000000041a00722a */ /* 0x000fcc0003f0c000 */
[----:B------:R-:W-:-:S05]  /*0a90*/  SEL R21, RZ, 0x1, P0 ;  /* 0x00000001ff157807 */ /* 0x000fca0000000000 */
[----:B------:R0:W-:Y:S01]  /*0aa0*/  STG.E desc[UR8][R18.64], R21 ;  /* 0x0000001512007986 */ /* 0x0001e2000c101908 */
[----:B------:R-:W-:Y:S05]  /*0ab0*/  BRA.U UP0, `(.L_x_0) ;  /* 0xfffffff500a87547 */ /* 0x000fea000b83ffff */
[----:B------:R-:W-:Y:S05]  /*0ac0*/  EXIT ;  /* 0x000000000000794d */ /* 0x000fea0003800000 */
.L_x_1:
[----:B------:R-:W-:-:S00]  /*0ad0*/  BRA `(.L_x_1) ;  /* 0xfffffffc00fc7947 */ /* 0x000fc0000383ffff */
[----:B------:R-:W-:-:S00]  /*0ae0*/  NOP ;  /* 0x0000000000007918 */ /* 0x000fc00000000000 */
        /* <DEDUP_REMOVED lines=9> */
.L_x_4:


//--------------------- .text.pi                  --------------------------
	.section	.text.pi,"ax",@progbits
	.align	128
        .global         pi
        .type           pi,@function
        .size           pi,(.L_x_5 - pi)
        .other          pi,@"STO_CUDA_ENTRY STV_DEFAULT"
pi:
.text.pi:
[----:B------:R-:W-:Y:S01]  /*0000*/  LDC R1, c[0x0][0x37c] ;  /* 0x0000df00ff017b82 */ /* 0x000fe20000000800 */
[----:B------:R-:W0:Y:S07]  /*0010*/  S2R R4, SR_TID.X ;  /* 0x0000000000047919 */ /* 0x000e2e0000002100 */
[----:B------:R-:W1:Y:S01]  /*0020*/  LDC R9, c[0x0][0x360] ;  /* 0x0000d800ff097b82 */ /* 0x000e620000000800 */
[----:B------:R-:W2:Y:S07]  /*0030*/  LDCU UR5, c[0x0][0x390] ;  /* 0x00007200ff0577ac */ /* 0x000eae0008000800 */
[----:B------:R-:W0:Y:S01]  /*0040*/  S2UR UR4, SR_CTAID.X ;  /* 0x00000000000479c3 */ /* 0x000e220000002500 */
[----:B-1----:R-:W-:-:S04]  /*0050*/  SHF.L.U32 R0, R9, 0x5, RZ ;  /* 0x0000000509007819 */ /* 0x002fc800000006ff */
[C---:B--2---:R-:W-:Y:S01]  /*0060*/  IADD3 R3, PT, PT, -R0.reuse, UR5, RZ ;  /* 0x0000000500037c10 */ /* 0x044fe2000fffe1ff */
[----:B0-----:R-:W-:-:S05]  /*0070*/  IMAD R2, R0, UR4, R4 ;  /* 0x0000000400027c24 */ /* 0x001fca000f8e0204 */
[----:B------:R-:W-:-:S13]  /*0080*/  ISETP.GE.U32.AND P0, PT, R2, R3, PT ;  /* 0x000000030200720c */ /* 0x000fda0003f06070 */
[----:B------:R-:W-:Y:S05]  /*0090*/  @P0 EXIT ;  /* 0x000000000000094d */ /* 0x000fea0003800000 */
[----:B------:R-:W0:Y:S01]  /*00a0*/  LDC.64 R2, c[0x0][0x388] ;  /* 0x0000e200ff027b82 */ /* 0x000e220000000a00 */
[----:B------:R-:W-:Y:S01]  /*00b0*/  IMAD R11, R9, UR4, RZ ;  /* 0x00000004090b7c24 */ /* 0x000fe2000f8e02ff */
[----:B------:R-:W1:Y:S04]  /*00c0*/  LDCU.64 UR6, c[0x0][0x358] ;  /* 0x00006b00ff0677ac */ /* 0x000e680008000a00 */
[----:B------:R-:W-:Y:S01]  /*00d0*/  LEA R11, R11, R4, 0x5 ;  /* 0x000000040b0b7211 */ /* 0x000fe200078e28ff */
[----:B------:R-:W2:Y:S01]  /*00e0*/  LDCU UR5, c[0x0][0x394] ;  /* 0x00007280ff0577ac */ /* 0x000ea20008000800 */
[----:B------:R-:W-:Y:S01]  /*00f0*/  UMOV UR4, URZ ;  /* 0x000000ff00047c82 */ /* 0x000fe20008000000 */
[----:B012---:R-:W-:-:S07]  /*0100*/  IMAD.WIDE.U32 R4, R9, 0x4, R2 ;  /* 0x0000000409047825 */ /* 0x007fce00078e0002 */
.L_x_2:
[----:B0-----:R-:W0:Y:S02]  /*0110*/  LDC.64 R12, c[0x0][0x380] ;  /* 0x0000e000ff0c7b82 */ /* 0x001e240000000a00 */
[----:B0-----:R-:W-:-:S05]  /*0120*/  IMAD.WIDE R12, R11, 0x8, R12 ;  /* 0x000000080b0c7825 */ /* 0x001fca00078e020c */
[----:B------:R-:W2:Y:S04]  /*0130*/  LDG.E R6, desc[UR6][R12.64+0x4] ;  /* 0x000004060c067981 */ /* 0x000ea8000c1e1900 */
[----:B------:R-:W3:Y:S01]  /*0140*/  LDG.E R0, desc[UR6][R12.64] ;  /* 0x000000060c007981 */ /* 0x000ee2000c1e1900 */
[----:B------:R-:W-:-:S04]  /*0150*/  IMAD.WIDE.U32 R16, R9, 0x8, R12 ;  /* 0x0000000809107825 */ /* 0x000fc800078e000c */
[----:B--2---:R-:W-:-:S04]  /*0160*/  FMUL R7, R6, R6 ;  /* 0x0000000606077220 */ /* 0x004fc80000400000 */
[----:B---3--:R-:W-:-:S05]  /*0170*/  FFMA R7, R0, R0, R7 ;  /* 0x0000000000077223 */ /* 0x008fca0000000007 */
[----:B------:R-:W-:Y:S01]  /*0180*/  FSETP.GTU.AND P0, PT, R7, UR5, PT ;  /* 0x0000000507007c0b */ /* 0x000fe2000bf0c000 */
[----:B------:R-:W-:-:S03]  /*0190*/  IMAD.WIDE R6, R11, 0x4, R2 ;  /* 0x000000040b067825 */ /* 0x000fc600078e0202 */
[----:B------:R-:W-:-:S05]  /*01a0*/  SEL R21, RZ, 0x1, P0 ;  /* 0x00000001ff157807 */ /* 0x000fca0000000000 */
[----:B------:R0:W-:Y:S04]  /*01b0*/  STG.E desc[UR6][R6.64], R21 ;  /* 0x0000001506007986 */ /* 0x0001e8000c101906 */
        /* <DEDUP_REMOVED lines=9> */
[----:B------:R-:W0:Y:S04]  /*0250*/  LDG.E R8, desc[UR6][R18.64+0x4] ;  /* 0x0000040612087981 */ /* 0x000e28000c1e1900 */
[----:B------:R-:W2:Y:S01]  /*0260*/  LDG.E R0, desc[UR6][R18.64] ;  /* 0x0000000612007981 */ /* 0x000ea2000c1e1900 */
[----:B------:R-:W-:-:S04]  /*0270*/  IMAD.WIDE.U32 R16, R9, 0x8, R6 ;  /* 0x0000000809107825 */ /* 0x000fc800078e0006 */
[----:B0-----:R-:W-:-:S04]  /*0280*/  FMUL R21, R8, R8 ;  /* 0x0000000808157220 */ /* 0x001fc80000400000 */
[----:B--2---:R-:W-:-:S05]  /*0290*/  FFMA R21, R0, R0, R21 ;  /* 0x0000000000157223 */ /* 0x004fca0000000015 */
[----:B------:R-:W-:Y:S01]  /*02a0*/  FSETP.GTU.AND P0, PT, R21, UR5, PT ;  /* 0x0000000515007c0b */ /* 0x000fe2000bf0c000 */
[----:B------:R-:W-:-:S03]  /*02b0*/  IMAD.WIDE.U32 R20, R9, 0x18, R12 ;  /* 0x0000001809147825 */ /* 0x000fc600078e000c */
[----:B------:R-:W-:-:S05]  /*02c0*/  SEL R25, RZ, 0x1, P0 ;  /* 0x00000001ff197807 */ /* 0x000fca0000000000 */
[----:B------:R0:W-:Y:S04]  /*02d0*/  STG.E desc[UR6][R16.64], R25 ;  /* 0x0000001910007986 */ /* 0x0001e8000c101906 */
[----:B------:R-:W1:Y:S04]  /*02e0*/  LDG.E R8, desc[UR6][R20.64+0x4] ;  /* 0x0000040614087981 */ /* 0x000e68000c1e1900 */
[----:B------:R-:W2:Y:S01]  /*02f0*/  LDG.E R0, desc[UR6][R20.64] ;  /* 0x0000000614007981 */ /* 0x000ea2000c1e1900 */
[----:B------:R-:W-:-:S04]  /*0300*/  IMAD.WIDE.U32 R18, R9, 0x20, R12 ;  /* 0x0000002009127825 */ /* 0x000fc800078e000c */
[----:B-1----:R-:W-:-:S04]  /*0310*/  FMUL R15, R8, R8 ;  /* 0x00000008080f7220 */ /* 0x002fc80000400000 */
[----:B--2---:R-:W-:-:S05]  /*0320*/  FFMA R15, R0, R0, R15 ;  /* 0x00000000000f7223 */ /* 0x004fca000000000f */
[----:B------:R-:W-:Y:S01]  /*0330*/  FSETP.GTU.AND P0, PT, R15, UR5, PT ;  /* 0x000000050f007c0b */ /* 0x000fe2000bf0c000 */
[----:B------:R-:W-:-:S03]  /*0340*/  IMAD.WIDE.U32 R14, R9, 0xc, R6 ;  /* 0x0000000c090e7825 */ /* 0x000fc600078e0006 */
        /* <DEDUP_REMOVED lines=31> */
[----:B------:R-:W-:-:S04]  /*0540*/  IADD3 R12, P0, PT, R12, 0x4, RZ ;  /* 0x000000040c0c7810 */ /* 0x000fc80007f1e0ff */
[----:B------:R-:W-:-:S03]  /*0550*/  IADD3.X R13, PT, PT, RZ, R13, RZ, P0, !PT ;  /* 0x0000000dff0d7210 */ /* 0x000fc600007fe4ff */
        /* <DEDUP_REMOVED lines=72> */
[C---:B------:R-:W-:Y:S01]  /*09e0*/  IMAD.WIDE.U32 R6, R9.reuse, 0x3c, R6 ;  /* 0x0000003c09067825 */ /* 0x040fe200078e0006 */
[----:B------:R-:W-:Y:S01]  /*09f0*/  UIADD3 UR4, UPT, UPT, UR4, 0x10, URZ ;  /* 0x0000001004047890 */ /* 0x000fe2000fffe0ff */
[----:B------:R-:W-:-:S03]  /*0a00*/  LEA R11, R9, R11, 0x4 ;  /* 0x0000000b090b7211 */ /* 0x000fc600078e20ff */
[----:B------:R-:W-:Y:S01]  /*0a10*/  UISETP.NE.AND UP0, UPT, UR4, 0x20, UPT ;  /* 0x000000200400788c */ /* 0x000fe2000bf05270 */
[----:B-1----:R-:W-:-:S04]  /*0a20*/  FMUL R15, R8, R8 ;  /* 0x00000008080f7220 */ /* 0x002fc80000400000 */
[----:B--2---:R-:W-:-:S05]  /*0a30*/  FFMA R15, R0, R0, R15 ;  /* 0x00000000000f7223 */ /* 0x004fca000000000f */
[----:B------:R-:W-:-:S04]  /*0a40*/  FSETP.GTU.AND P0, PT, R15, UR5, PT ;  /* 0x000000050f007c0b */ /* 0x000fc8000bf0c000 */
[----:B------:R-:W-:-:S05]  /*0a50*/  SEL R15, RZ, 0x1, P0 ;  /* 0x00000001ff0f7807 */ /* 0x000fca0000000000 */
[----:B------:R0:W-:Y:S01]  /*0a60*/  STG.E desc[UR6][R6.64], R15 ;  /* 0x0000000f06007986 */ /* 0x0001e2000c101906 */
[----:B------:R-:W-:Y:S05]  /*0a70*/  BRA.U UP0, `(.L_x_2) ;  /* 0xfffffff500a47547 */ /* 0x000fea000b83ffff */
[----:B------:R-:W-:Y:S05]  /*0a80*/  EXIT ;  /* 0x000000000000794d */ /* 0x000fea0003800000 */
.L_x_3:
        /* <DEDUP_REMOVED lines=15> */
.L_x_5:


//--------------------- .nv.shared.reserved.0     --------------------------
	.section	.nv.shared.reserved.0,"aw",@nobits
	.weak		__nv_reservedSMEM_offset_0_alias
	.size		__nv_reservedSMEM_offset_0_alias, 0, 64
	.other		__nv_reservedSMEM_offset_0_alias,@"STO_CUDA_RESERVED_SHARED STV_DEFAULT"
__nv_reservedSMEM_offset_0_alias:
	.zero		0
	.zero		64


//--------------------- .nv.constant0.pi_double   --------------------------
	.section	.nv.constant0.pi_double,"a",@progbits
	.sectionflags	@""
	.align	4
.nv.constant0.pi_double:
	.zero		920


//--------------------- .nv.constant0.pi          --------------------------
	.section	.nv.constant0.pi,"a",@progbits
	.sectionflags	@""
	.align	4
.nv.constant0.pi:
	.zero		920


//--------------------- SYMBOLS --------------------------

	.type		.nv.reservedSmem.offset0,@object
	.size		.nv.reservedSmem.offset0,0x4
